//
// Generated by NVIDIA NVVM Compiler
//
// Compiler Build ID: CL-36424714
// Cuda compilation tools, release 13.0, V13.0.88
// Based on NVVM 20.0.0
//

.version 9.0
.target sm_100
.address_size 64

	// .globl	_Z4funcPiS_S_

.visible .entry _Z4funcPiS_S_(
	.param .u64 .ptr .align 1 _Z4funcPiS_S__param_0,
	.param .u64 .ptr .align 1 _Z4funcPiS_S__param_1,
	.param .u64 .ptr .align 1 _Z4funcPiS_S__param_2
)
{
	.reg .b32 	%r<14>;
	.reg .b64 	%rd<11>;

	ld.param.u64 	%rd1, [_Z4funcPiS_S__param_0];
	ld.param.u64 	%rd2, [_Z4funcPiS_S__param_1];
	ld.param.u64 	%rd3, [_Z4funcPiS_S__param_2];
	cvta.to.global.u64 	%rd4, %rd3;
	cvta.to.global.u64 	%rd5, %rd2;
	cvta.to.global.u64 	%rd6, %rd1;
	mov.u32 	%r1, %ctaid.y;
	mov.u32 	%r2, %nctaid.x;
	mov.u32 	%r3, %ntid.x;
	mov.u32 	%r4, %ntid.y;
	mov.u32 	%r5, %tid.y;
	mov.u32 	%r6, %ctaid.x;
	mov.u32 	%r7, %tid.x;
	mad.lo.s32 	%r8, %r4, %r1, %r5;
	mad.lo.s32 	%r9, %r8, %r2, %r6;
	mad.lo.s32 	%r10, %r9, %r3, %r7;
	mul.wide.s32 	%rd7, %r10, 4;
	add.s64 	%rd8, %rd6, %rd7;
	ld.global.u32 	%r11, [%rd8];
	add.s64 	%rd9, %rd5, %rd7;
	ld.global.u32 	%r12, [%rd9];
	add.s32 	%r13, %r12, %r11;
	add.s64 	%rd10, %rd4, %rd7;
	st.global.u32 	[%rd10], %r13;
	ret;

}


// ===== COMPILED SASS (sm_100) =====

	.target	sm_100

	.elftype	@"ET_EXEC"


//--------------------- .note.nv.tkinfo           --------------------------
	.section	.note.nv.tkinfo,"",@"SHT_NOTE"
	.sectionflags	@"SHF_NOTE_NV_TKINFO"
	.tkinfo
        /*0018*/ 	.word	0x00000002
        /*0030*/ 	.string	""
        /*0030*/ 	.string	"ptxas"
        /*0030*/ 	.string	"Cuda compilation tools, release 13.0, V13.0.88"
        /*0030*/ 	.string	"Build cuda_13.0.r13.0/compiler.36424714_0"
        /*0030*/ 	.string	"-arch sm_100 -m 64 "



//--------------------- .note.nv.cuinfo           --------------------------
	.section	.note.nv.cuinfo,"",@"SHT_NOTE"
	.sectionflags	@"SHF_NOTE_NV_CUINFO"
        /*0018*/ 	.short	0x0002
        /*001a*/ 	.short	0x0064
        /*001c*/ 	.short	0x0082
	.zero		2


//--------------------- .nv.info                  --------------------------
	.section	.nv.info,"",@"SHT_CUDA_INFO"
	.align	4


	//----- nvinfo : EIATTR_REGCOUNT
	.align		4
        /*0000*/ 	.byte	0x04, 0x2f
        /*0002*/ 	.short	(.L_1 - .L_0)
	.align		4
.L_0:
        /*0004*/ 	.word	index@(_Z4funcPiS_S_)
        /*0008*/ 	.word	0x0000000e


	//----- nvinfo : EIATTR_FRAME_SIZE
	.align		4
.L_1:
        /*000c*/ 	.byte	0x04, 0x11
        /*000e*/ 	.short	(.L_3 - .L_2)
	.align		4
.L_2:
        /*0010*/ 	.word	index@(_Z4funcPiS_S_)
        /*0014*/ 	.word	0x00000000


	//----- nvinfo : EIATTR_MIN_STACK_SIZE
	.align		4
.L_3:
        /*0018*/ 	.byte	0x04, 0x12
        /*001a*/ 	.short	(.L_5 - .L_4)
	.align		4
.L_4:
        /*001c*/ 	.word	index@(_Z4funcPiS_S_)
        /*0020*/ 	.word	0x00000000
.L_5:


//--------------------- .nv.compat                --------------------------
	.section	.nv.compat,"",@"SHT_CUDA_COMPAT_INFO"
	.align	4
        /*0000*/ 	.byte	0x02, 0x09, 0x00, 0x00, 0x02, 0x02, 0x01, 0x00, 0x02, 0x05, 0x05, 0x00, 0x03, 0x07, 0x01, 0x01
        /*0010*/ 	.byte	0x02, 0x03, 0x00, 0x00, 0x02, 0x06, 0x01, 0x00, 0x04, 0x0b, 0x08, 0x00, 0x09, 0x00, 0x00, 0x00
        /*0020*/ 	.byte	0x00, 0x00, 0x00, 0x00


//--------------------- .nv.info._Z4funcPiS_S_    --------------------------
	.section	.nv.info._Z4funcPiS_S_,"",@"SHT_CUDA_INFO"
	.sectionflags	@""
	.align	4


	//----- nvinfo : EIATTR_CUDA_API_VERSION
	.align		4
        /*0000*/ 	.byte	0x04, 0x37
        /*0002*/ 	.short	(.L_7 - .L_6)
.L_6:
        /*0004*/ 	.word	0x00000082


	//----- nvinfo : EIATTR_KPARAM_INFO
	.align		4
.L_7:
        /*0008*/ 	.byte	0x04, 0x17
        /*000a*/ 	.short	(.L_9 - .L_8)
.L_8:
        /*000c*/ 	.word	0x00000000
        /*0010*/ 	.short	0x0002
        /*0012*/ 	.short	0x0010
        /*0014*/ 	.byte	0x00, 0xf5, 0x21, 0x00


	//----- nvinfo : EIATTR_KPARAM_INFO
	.align		4
.L_9:
        /*0018*/ 	.byte	0x04, 0x17
        /*001a*/ 	.short	(.L_11 - .L_10)
.L_10:
        /*001c*/ 	.word	0x00000000
        /*0020*/ 	.short	0x0001
        /*0022*/ 	.short	0x0008
        /*0024*/ 	.byte	0x00, 0xf5, 0x21, 0x00


	//----- nvinfo : EIATTR_KPARAM_INFO
	.align		4
.L_11:
        /*0028*/ 	.byte	0x04, 0x17
        /*002a*/ 	.short	(.L_13 - .L_12)
.L_12:
        /*002c*/ 	.word	0x00000000
        /*0030*/ 	.short	0x0000
        /*0032*/ 	.short	0x0000
        /*0034*/ 	.byte	0x00, 0xf5, 0x21, 0x00


	//----- nvinfo : EIATTR_SPARSE_MMA_MASK
	.align		4
.L_13:
        /*0038*/ 	.byte	0x03, 0x50
        /*003a*/ 	.short	0x0000


	//----- nvinfo : EIATTR_MAXREG_COUNT
	.align		4
        /*003c*/ 	.byte	0x03, 0x1b
        /*003e*/ 	.short	0x00ff


	//----- nvinfo : EIATTR_MERCURY_ISA_VERSION
	.align		4
        /*0040*/ 	.byte	0x03, 0x5f
        /*0042*/ 	.short	0x0101


	//----- nvinfo : EIATTR_VRC_CTA_INIT_COUNT
	.align		4
        /*0044*/ 	.byte	0x02, 0x4a
	.zero		1
	.zero		1


	//----- nvinfo : EIATTR_EXIT_INSTR_OFFSETS
	.align		4
        /*0048*/ 	.byte	0x04, 0x1c
        /*004a*/ 	.short	(.L_15 - .L_14)


	//   ....[0]....
.L_14:
        /*004c*/ 	.word	0x00000160


	//----- nvinfo : EIATTR_CBANK_PARAM_SIZE
	.align		4
.L_15:
        /*0050*/ 	.byte	0x03, 0x19
        /*0052*/ 	.short	0x0018


	//----- nvinfo : EIATTR_PARAM_CBANK
	.align		4
        /*0054*/ 	.byte	0x04, 0x0a
        /*0056*/ 	.short	(.L_17 - .L_16)
	.align		4
.L_16:
        /*0058*/ 	.word	index@(.nv.constant0._Z4funcPiS_S_)
        /*005c*/ 	.short	0x0380
        /*005e*/ 	.short	0x0018


	//----- nvinfo : EIATTR_SW_WAR
	.align		4
.L_17:
        /*0060*/ 	.byte	0x04, 0x36
        /*0062*/ 	.short	(.L_19 - .L_18)
.L_18:
        /*0064*/ 	.word	0x00000008
.L_19:


//--------------------- .nv.callgraph             --------------------------
	.section	.nv.callgraph,"",@"SHT_CUDA_CALLGRAPH"
	.align	4
	.sectionentsize	8
	.align		4
        /*0000*/ 	.word	0x00000000
	.align		4
        /*0004*/ 	.word	0xffffffff
	.align		4
        /*0008*/ 	.word	0x00000000
	.align		4
        /*000c*/ 	.word	0xfffffffe
	.align		4
        /*0010*/ 	.word	0x00000000
	.align		4
        /*0014*/ 	.word	0xfffffffd
	.align		4
        /*0018*/ 	.word	0x00000000
	.align		4
        /*001c*/ 	.word	0xfffffffc


//--------------------- .text._Z4funcPiS_S_       --------------------------
	.section	.text._Z4funcPiS_S_,"ax",@progbits
	.align	128
        .global         _Z4funcPiS_S_
        .type           _Z4funcPiS_S_,@function
        .size           _Z4funcPiS_S_,(.L_x_1 - _Z4funcPiS_S_)
        .other          _Z4funcPiS_S_,@"STO_CUDA_ENTRY STV_DEFAULT"
_Z4funcPiS_S_:
.text._Z4funcPiS_S_:
[----:B------:R-:W-:Y:S01]  /*0000*/  LDC R1, c[0x0][0x37c] ;  /* 0x0000df00ff017b82 */ /* 0x000fe20000000800 */
[----:B------:R-:W0:Y:S01]  /*0010*/  S2R R7, SR_TID.Y ;  /* 0x0000000000077919 */ /* 0x000e220000002200 */
[----:B------:R-:W1:Y:S06]  /*0020*/  LDCU UR7, c[0x0][0x370] ;  /* 0x00006e00ff0777ac */ /* 0x000e6c0008000800 */
[----:B------:R-:W0:Y:S01]  /*0030*/  S2UR UR6, SR_CTAID.Y ;  /* 0x00000000000679c3 */ /* 0x000e220000002600 */
[----:B------:R-:W1:Y:S01]  /*0040*/  S2R R9, SR_CTAID.X ;  /* 0x0000000000097919 */ /* 0x000e620000002500 */
[----:B------:R-:W2:Y:S01]  /*0050*/  LDCU UR8, c[0x0][0x360] ;  /* 0x00006c00ff0877ac */ /* 0x000ea20008000800 */
[----:B------:R-:W2:Y:S01]  /*0060*/  S2R R11, SR_TID.X ;  /* 0x00000000000b7919 */ /* 0x000ea20000002100 */
[----:B------:R-:W3:Y:S04]  /*0070*/  LDCU.64 UR4, c[0x0][0x358] ;  /* 0x00006b00ff0477ac */ /* 0x000ee80008000a00 */
[----:B------:R-:W0:Y:S08]  /*0080*/  LDC R0, c[0x0][0x364] ;  /* 0x0000d900ff007b82 */ /* 0x000e300000000800 */
[----:B------:R-:W4:Y:S08]  /*0090*/  LDC.64 R2, c[0x0][0x380] ;  /* 0x0000e000ff027b82 */ /* 0x000f300000000a00 */
[----:B------:R-:W5:Y:S01]  /*00a0*/  LDC.64 R4, c[0x0][0x388] ;  /* 0x0000e200ff047b82 */ /* 0x000f620000000a00 */
[----:B0-----:R-:W-:-:S07]  /*00b0*/  IMAD R0, R0, UR6, R7 ;  /* 0x0000000600007c24 */ /* 0x001fce000f8e0207 */
[----:B------:R-:W0:Y:S01]  /*00c0*/  LDC.64 R6, c[0x0][0x390] ;  /* 0x0000e400ff067b82 */ /* 0x000e220000000a00 */
[----:B-1----:R-:W-:-:S04]  /*00d0*/  IMAD R0, R0, UR7, R9 ;  /* 0x0000000700007c24 */ /* 0x002fc8000f8e0209 */
[----:B--2---:R-:W-:-:S04]  /*00e0*/  IMAD R9, R0, UR8, R11 ;  /* 0x0000000800097c24 */ /* 0x004fc8000f8e020b */
[----:B----4-:R-:W-:-:S04]  /*00f0*/  IMAD.WIDE R2, R9, 0x4, R2 ;  /* 0x0000000409027825 */ /* 0x010fc800078e0202 */
[C---:B-----5:R-:W-:Y:S02]  /*0100*/  IMAD.WIDE R4, R9.reuse, 0x4, R4 ;  /* 0x0000000409047825 */ /* 0x060fe400078e0204 */
[----:B---3--:R-:W2:Y:S04]  /*0110*/  LDG.E R2, desc[UR4][R2.64] ;  /* 0x0000000402027981 */ /* 0x008ea8000c1e1900 */
[----:B------:R-:W2:Y:S01]  /*0120*/  LDG.E R5, desc[UR4][R4.64] ;  /* 0x0000000404057981 */ /* 0x000ea2000c1e1900 */
[----:B0-----:R-:W-:Y:S01]  /*0130*/  IMAD.WIDE R6, R9, 0x4, R6 ;  /* 0x0000000409067825 */ /* 0x001fe200078e0206 */
[----:B--2---:R-:W-:-:S05]  /*0140*/  IADD3 R9, PT, PT, R2, R5, RZ ;  /* 0x0000000502097210 */ /* 0x004fca0007ffe0ff */
[----:B------:R-:W-:Y:S01]  /*0150*/  STG.E desc[UR4][R6.64], R9 ;  /* 0x0000000906007986 */ /* 0x000fe2000c101904 */
[----:B------:R-:W-:Y:S05]  /*0160*/  EXIT ;  /* 0x000000000000794d */ /* 0x000fea0003800000 */
.L_x_0:
[----:B------:R-:W-:-:S00]  /*0170*/  BRA `(.L_x_0) ;  /* 0xfffffffc00fc7947 */ /* 0x000fc0000383ffff */
[----:B------:R-:W-:-:S00]  /*0180*/  NOP ;  /* 0x0000000000007918 */ /* 0x000fc00000000000 */
[----:B------:R-:W-:-:S00]  /*0190*/  NOP ;  /* 0x0000000000007918 */ /* 0x000fc00000000000 */
[----:B------:R-:W-:-:S00]  /*01a0*/  NOP ;  /* 0x0000000000007918 */ /* 0x000fc00000000000 */
[----:B------:R-:W-:-:S00]  /*01b0*/  NOP ;  /* 0x0000000000007918 */ /* 0x000fc00000000000 */
[----:B------:R-:W-:-:S00]  /*01c0*/  NOP ;  /* 0x0000000000007918 */ /* 0x000fc00000000000 */
[----:B------:R-:W-:-:S00]  /*01d0*/  NOP ;  /* 0x0000000000007918 */ /* 0x000fc00000000000 */
[----:B------:R-:W-:-:S00]  /*01e0*/  NOP ;  /* 0x0000000000007918 */ /* 0x000fc00000000000 */
[----:B------:R-:W-:-:S00]  /*01f0*/  NOP ;  /* 0x0000000000007918 */ /* 0x000fc00000000000 */
.L_x_1:


//--------------------- .nv.shared.reserved.0     --------------------------
	.section	.nv.shared.reserved.0,"aw",@nobits
	.weak		__nv_reservedSMEM_offset_0_alias
	.size		__nv_reservedSMEM_offset_0_alias, 0, 64
	.other		__nv_reservedSMEM_offset_0_alias,@"STO_CUDA_RESERVED_SHARED STV_DEFAULT"
__nv_reservedSMEM_offset_0_alias:
	.zero		0
	.zero		64


//--------------------- .nv.constant0._Z4funcPiS_S_ --------------------------
	.section	.nv.constant0._Z4funcPiS_S_,"a",@progbits
	.sectionflags	@""
	.align	4
.nv.constant0._Z4funcPiS_S_:
	.zero		920


//--------------------- SYMBOLS --------------------------

	.type		.nv.reservedSmem.offset0,@object
	.size		.nv.reservedSmem.offset0,0x4
